	.headerflags	@"EF_CUDA_TEXMODE_UNIFIED EF_CUDA_64BIT_ADDRESS EF_CUDA_ACCELERATORS EF_CUDA_SM90 EF_CUDA_VIRTUAL_SM(EF_CUDA_SM90)"
	.elftype	@"ET_EXEC"


//--------------------- .nv.info                  --------------------------
	.section	.nv.info,"",@"SHT_CUDA_INFO"
	.align	4


	//----- nvinfo : EIATTR_REGCOUNT
	.align		4
        /*0000*/ 	.byte	0x04, 0x2f
        /*0002*/ 	.short	(.L_1 - .L_0)
	.align		4
.L_0:
        /*0004*/ 	.word	index@(triton_poi_fused_cat_27)
        /*0008*/ 	.word	0x0000001e


	//----- nvinfo : EIATTR_MIN_STACK_SIZE
	.align		4
.L_1:
        /*000c*/ 	.byte	0x04, 0x12
        /*000e*/ 	.short	(.L_3 - .L_2)
	.align		4
.L_2:
        /*0010*/ 	.word	index@(triton_poi_fused_cat_27)
        /*0014*/ 	.word	0x00000000


	//----- nvinfo : EIATTR_FRAME_SIZE
	.align		4
.L_3:
        /*0018*/ 	.byte	0x04, 0x11
        /*001a*/ 	.short	(.L_5 - .L_4)
	.align		4
.L_4:
        /*001c*/ 	.word	index@(triton_poi_fused_cat_27)
        /*0020*/ 	.word	0x00000000


	//----- nvinfo : EIATTR_MIN_STACK_SIZE
	.align		4
.L_5:
        /*0024*/ 	.byte	0x04, 0x12
        /*0026*/ 	.short	(.L_7 - .L_6)
	.align		4
.L_6:
        /*0028*/ 	.word	index@(triton_poi_fused_cat_27)
        /*002c*/ 	.word	0x00000000
.L_7:


//--------------------- .nv.info.triton_poi_fused_cat_27 --------------------------
	.section	.nv.info.triton_poi_fused_cat_27,"",@"SHT_CUDA_INFO"
	.sectionflags	@""
	.align	4


	//----- nvinfo : EIATTR_CUDA_API_VERSION
	.align		4
        /*0000*/ 	.byte	0x04, 0x37
        /*0002*/ 	.short	(.L_9 - .L_8)
.L_8:
        /*0004*/ 	.word	0x0000007c


	//----- nvinfo : EIATTR_KPARAM_INFO
	.align		4
.L_9:
        /*0008*/ 	.byte	0x04, 0x17
        /*000a*/ 	.short	(.L_11 - .L_10)
.L_10:
        /*000c*/ 	.word	0x00000000
        /*0010*/ 	.short	0x0003
        /*0012*/ 	.short	0x0018
        /*0014*/ 	.byte	0x00, 0xf0, 0x11, 0x00


	//----- nvinfo : EIATTR_KPARAM_INFO
	.align		4
.L_11:
        /*0018*/ 	.byte	0x04, 0x17
        /*001a*/ 	.short	(.L_13 - .L_12)
.L_12:
        /*001c*/ 	.word	0x00000000
        /*0020*/ 	.short	0x0002
        /*0022*/ 	.short	0x0010
        /*0024*/ 	.byte	0x00, 0xf4, 0x21, 0x00


	//----- nvinfo : EIATTR_KPARAM_INFO
	.align		4
.L_13:
        /*0028*/ 	.byte	0x04, 0x17
        /*002a*/ 	.short	(.L_15 - .L_14)
.L_14:
        /*002c*/ 	.word	0x00000000
        /*0030*/ 	.short	0x0001
        /*0032*/ 	.short	0x0008
        /*0034*/ 	.byte	0x00, 0xf4, 0x21, 0x00


	//----- nvinfo : EIATTR_KPARAM_INFO
	.align		4
.L_15:
        /*0038*/ 	.byte	0x04, 0x17
        /*003a*/ 	.short	(.L_17 - .L_16)
.L_16:
        /*003c*/ 	.word	0x00000000
        /*0040*/ 	.short	0x0000
        /*0042*/ 	.short	0x0000
        /*0044*/ 	.byte	0x00, 0xf4, 0x21, 0x00


	//----- nvinfo : EIATTR_SPARSE_MMA_MASK
	.align		4
.L_17:
        /*0048*/ 	.byte	0x03, 0x50
        /*004a*/ 	.short	0x0000


	//----- nvinfo : EIATTR_MAXREG_COUNT
	.align		4
        /*004c*/ 	.byte	0x03, 0x1b
        /*004e*/ 	.short	0x00ff


	//----- nvinfo : EIATTR_EXIT_INSTR_OFFSETS
	.align		4
        /*0050*/ 	.byte	0x04, 0x1c
        /*0052*/ 	.short	(.L_19 - .L_18)


	//   ....[0]....
.L_18:
        /*0054*/ 	.word	0x000009d0


	//----- nvinfo : EIATTR_REQNTID
	.align		4
.L_19:
        /*0058*/ 	.byte	0x04, 0x10
        /*005a*/ 	.short	(.L_21 - .L_20)
.L_20:
        /*005c*/ 	.word	0x00000080
        /*0060*/ 	.word	0x00000001
        /*0064*/ 	.word	0x00000001


	//----- nvinfo : EIATTR_CBANK_PARAM_SIZE
	.align		4
.L_21:
        /*0068*/ 	.byte	0x03, 0x19
        /*006a*/ 	.short	0x001c


	//----- nvinfo : EIATTR_PARAM_CBANK
	.align		4
        /*006c*/ 	.byte	0x04, 0x0a
        /*006e*/ 	.short	(.L_23 - .L_22)
	.align		4
.L_22:
        /*0070*/ 	.word	index@(.nv.constant0.triton_poi_fused_cat_27)
        /*0074*/ 	.short	0x0210
        /*0076*/ 	.short	0x001c


	//----- nvinfo : EIATTR_SW_WAR
	.align		4
.L_23:
        /*0078*/ 	.byte	0x04, 0x36
        /*007a*/ 	.short	(.L_25 - .L_24)
.L_24:
        /*007c*/ 	.word	0x00000008
.L_25:


//--------------------- .nv.callgraph             --------------------------
	.section	.nv.callgraph,"",@"SHT_CUDA_CALLGRAPH"
	.align	4
	.sectionentsize	8
	.align		4
        /*0000*/ 	.word	0x00000000
	.align		4
        /*0004*/ 	.word	0xffffffff
	.align		4
        /*0008*/ 	.word	0x00000000
	.align		4
        /*000c*/ 	.word	0xfffffffe
	.align		4
        /*0010*/ 	.word	0x00000000
	.align		4
        /*0014*/ 	.word	0xfffffffd
	.align		4
        /*0018*/ 	.word	0x00000000
	.align		4
        /*001c*/ 	.word	0xfffffffc


//--------------------- .text.triton_poi_fused_cat_27 --------------------------
	.section	.text.triton_poi_fused_cat_27,"ax",@progbits
	.align	128
        .global         triton_poi_fused_cat_27
        .type           triton_poi_fused_cat_27,@function
        .size           triton_poi_fused_cat_27,(.L_x_1 - triton_poi_fused_cat_27)
        .other          triton_poi_fused_cat_27,@"STO_CUDA_ENTRY STV_DEFAULT"
triton_poi_fused_cat_27:
.text.triton_poi_fused_cat_27:
[----:B------:R-:W-:Y:S01]  /*0000*/  LDC R1, c[0x0][0x28] ;  /* 0x00000a00ff017b82 */ /* 0x000fe20000000800 */
[----:B------:R-:W1:Y:S07]  /*0010*/  S2R R0, SR_TID.X ;  /* 0x0000000000007919 */ /* 0x000e6e0000002100 */
[----:B------:R-:W2:Y:S01]  /*0020*/  LDC.64 R18, c[0x0][0x210] ;  /* 0x00008400ff127b82 */ /* 0x000ea20000000a00 */
[----:B------:R-:W-:Y:S01]  /*0030*/  ULDC.64 UR4, c[0x0][0x210] ;  /* 0x0000840000047ab9 */ /* 0x000fe20000000a00 */
[----:B------:R-:W-:Y:S01]  /*0040*/  ULDC.64 UR6, c[0x0][0x218] ;  /* 0x0000860000067ab9 */ /* 0x000fe20000000a00 */
[----:B------:R-:W3:Y:S01]  /*0050*/  S2R R7, SR_CTAID.X ;  /* 0x0000000000077919 */ /* 0x000ee20000002500 */
[----:B-1----:R-:W-:-:S05]  /*0060*/  IMAD.SHL.U32 R0, R0, 0x2, RZ ;  /* 0x0000000200007824 */ /* 0x002fca00078e00ff */
[----:B------:R-:W-:-:S05]  /*0070*/  LOP3.LUT R0, R0, 0xfe, RZ, 0xc0, !PT ;  /* 0x000000fe00007812 */ /* 0x000fca00078ec0ff */
[----:B---3--:R-:W-:-:S05]  /*0080*/  IMAD R0, R7, 0x100, R0 ;  /* 0x0000010007007824 */ /* 0x008fca00078e0200 */
[----:B------:R-:W-:-:S04]  /*0090*/  SHF.R.S32.HI R3, RZ, 0x1f, R0 ;  /* 0x0000001fff037819 */ /* 0x000fc80000011400 */
[----:B------:R-:W-:Y:S02]  /*00a0*/  LEA.HI R5, R3, R0, RZ, 0x3 ;  /* 0x0000000003057211 */ /* 0x000fe400078f18ff */
[----:B------:R-:W-:Y:S02]  /*00b0*/  SHF.R.S32.HI R3, RZ, 0x17, R7 ;  /* 0x00000017ff037819 */ /* 0x000fe40000011407 */
[----:B------:R-:W-:Y:S02]  /*00c0*/  SHF.R.S32.HI R6, RZ, 0x3, R5 ;  /* 0x00000003ff067819 */ /* 0x000fe40000011405 */
[----:B------:R-:W-:Y:S02]  /*00d0*/  SGXT R3, R3, 0x1 ;  /* 0x000000010303781a */ /* 0x000fe40000000200 */
[----:B------:R-:W-:Y:S02]  /*00e0*/  LEA.HI R2, R6, R6, RZ, 0x3 ;  /* 0x0000000606027211 */ /* 0x000fe400078f18ff */
[----:B------:R-:W-:-:S02]  /*00f0*/  LEA.HI R4, R3, R0, RZ, 0x6 ;  /* 0x0000000003047211 */ /* 0x000fc400078f30ff */
[----:B------:R-:W-:Y:S01]  /*0100*/  LOP3.LUT R7, R2, 0xfffffff8, RZ, 0xc0, !PT ;  /* 0xfffffff802077812 */ /* 0x000fe200078ec0ff */
[----:B------:R-:W-:Y:S01]  /*0110*/  VIADD R2, R0, 0x1 ;  /* 0x0000000100027836 */ /* 0x000fe20000000000 */
[C---:B------:R-:W-:Y:S02]  /*0120*/  LEA.HI R9, R3.reuse, R0, RZ, 0xd ;  /* 0x0000000003097211 */ /* 0x040fe400078f68ff */
[----:B------:R-:W-:Y:S01]  /*0130*/  SHF.R.S32.HI R4, RZ, 0x6, R4 ;  /* 0x00000006ff047819 */ /* 0x000fe20000011404 */
[----:B------:R-:W-:Y:S01]  /*0140*/  IMAD.IADD R8, R6, 0x1, -R7 ;  /* 0x0000000106087824 */ /* 0x000fe200078e0a07 */
[----:B------:R-:W-:Y:S02]  /*0150*/  LEA.HI R6, R3, R2, RZ, 0x3 ;  /* 0x0000000203067211 */ /* 0x000fe400078f18ff */
[----:B------:R-:W-:Y:S02]  /*0160*/  SHF.R.S32.HI R9, RZ, 0xd, R9 ;  /* 0x0000000dff097819 */ /* 0x000fe40000011409 */
[----:B------:R-:W-:-:S02]  /*0170*/  LOP3.LUT R5, R5, 0x3fffff8, RZ, 0xc0, !PT ;  /* 0x03fffff805057812 */ /* 0x000fc400078ec0ff */
[----:B------:R-:W-:Y:S01]  /*0180*/  LOP3.LUT R7, R6, 0x3fffff8, RZ, 0xc0, !PT ;  /* 0x03fffff806077812 */ /* 0x000fe200078ec0ff */
[----:B------:R-:W-:Y:S01]  /*0190*/  IMAD R8, R9, 0x9, R8 ;  /* 0x0000000909087824 */ /* 0x000fe200078e0208 */
[----:B------:R-:W-:Y:S01]  /*01a0*/  LEA.HI R3, R4, R4, RZ, 0x7 ;  /* 0x0000000404037211 */ /* 0x000fe200078f38ff */
[----:B------:R-:W-:Y:S02]  /*01b0*/  IMAD.IADD R5, R0, 0x1, -R5 ;  /* 0x0000000100057824 */ /* 0x000fe400078e0a05 */
[----:B------:R-:W-:Y:S01]  /*01c0*/  IMAD.IADD R7, R2, 0x1, -R7 ;  /* 0x0000000102077824 */ /* 0x000fe200078e0a07 */
[----:B------:R-:W-:Y:S01]  /*01d0*/  LOP3.LUT R3, R3, 0xffffff80, RZ, 0xc0, !PT ;  /* 0xffffff8003037812 */ /* 0x000fe200078ec0ff */
[----:B------:R-:W-:Y:S02]  /*01e0*/  IMAD R2, R8, 0x240, RZ ;  /* 0x0000024008027824 */ /* 0x000fe400078e02ff */
[----:B------:R-:W-:Y:S02]  /*01f0*/  IMAD.SHL.U32 R5, R5, 0x40, RZ ;  /* 0x0000004005057824 */ /* 0x000fe400078e00ff */
[----:B------:R-:W-:-:S02]  /*0200*/  IMAD.SHL.U32 R7, R7, 0x40, RZ ;  /* 0x0000004007077824 */ /* 0x000fc400078e00ff */
[----:B------:R-:W-:Y:S01]  /*0210*/  IMAD.IADD R10, R4, 0x1, -R3 ;  /* 0x00000001040a7824 */ /* 0x000fe200078e0a03 */
[--C-:B------:R-:W-:Y:S01]  /*0220*/  SHF.R.S32.HI R4, RZ, 0x1f, R2.reuse ;  /* 0x0000001fff047819 */ /* 0x100fe20000011402 */
[--C-:B------:R-:W-:Y:S01]  /*0230*/  IMAD.IADD R3, R5, 0x1, R2.reuse ;  /* 0x0000000105037824 */ /* 0x100fe200078e0202 */
[----:B------:R-:W-:Y:S01]  /*0240*/  IADD3 R21, P0, R5, R2, RZ ;  /* 0x0000000205157210 */ /* 0x000fe20007f1e0ff */
[----:B------:R-:W-:Y:S01]  /*0250*/  IMAD.IADD R13, R7, 0x1, R2 ;  /* 0x00000001070d7824 */ /* 0x000fe200078e0202 */
[----:B------:R-:W-:Y:S01]  /*0260*/  IADD3 R23, P1, R7, R2, RZ ;  /* 0x0000000207177210 */ /* 0x000fe20007f3e0ff */
[----:B------:R-:W-:Y:S01]  /*0270*/  IMAD.IADD R15, R10, 0x1, R3 ;  /* 0x000000010a0f7824 */ /* 0x000fe200078e0203 */
[-C--:B------:R-:W-:Y:S02]  /*0280*/  LEA.HI.X.SX32 R8, R5, R4.reuse, 0x1, P0 ;  /* 0x0000000405087211 */ /* 0x080fe400000f0eff */
[----:B------:R-:W-:Y:S02]  /*0290*/  LEA.HI.X.SX32 R9, R7, R4, 0x1, P1 ;  /* 0x0000000407097211 */ /* 0x000fe400008f0eff */
[----:B------:R-:W-:-:S02]  /*02a0*/  SHF.R.S32.HI R12, RZ, 0x1f, R10 ;  /* 0x0000001fff0c7819 */ /* 0x000fc4000001140a */
[----:B------:R-:W-:Y:S02]  /*02b0*/  IADD3 R5, P1, R10, R21, RZ ;  /* 0x000000150a057210 */ /* 0x000fe40007f3e0ff */
[----:B------:R-:W-:Y:S02]  /*02c0*/  IADD3 R7, P3, R10, R3, RZ ;  /* 0x000000030a077210 */ /* 0x000fe40007f7e0ff */
[----:B------:R-:W-:Y:S01]  /*02d0*/  IADD3 R16, P2, R10, R23, RZ ;  /* 0x000000170a107210 */ /* 0x000fe20007f5e0ff */
[C---:B------:R-:W-:Y:S01]  /*02e0*/  IMAD.X R20, R12.reuse, 0x1, R8, P1 ;  /* 0x000000010c147824 */ /* 0x040fe200008e0608 */
[----:B------:R-:W-:Y:S02]  /*02f0*/  IADD3 R11, P4, R10, R13, RZ ;  /* 0x0000000d0a0b7210 */ /* 0x000fe40007f9e0ff */
[----:B------:R-:W-:Y:S01]  /*0300*/  LEA.HI.X.SX32 R14, R3, R12, 0x1, P3 ;  /* 0x0000000c030e7211 */ /* 0x000fe200018f0eff */
[----:B------:R-:W-:Y:S01]  /*0310*/  IMAD.X R3, R12, 0x1, R9, P2 ;  /* 0x000000010c037824 */ /* 0x000fe200010e0609 */
[----:B------:R-:W-:-:S02]  /*0320*/  LEA R4, P1, R5, UR4, 0x2 ;  /* 0x0000000405047c11 */ /* 0x000fc4000f8210ff */
[C---:B------:R-:W-:Y:S02]  /*0330*/  ISETP.GE.AND P0, PT, R10.reuse, 0x40, PT ;  /* 0x000000400a00780c */ /* 0x040fe40003f06270 */
[----:B------:R-:W-:Y:S02]  /*0340*/  LEA R6, P3, R7, UR6, 0x2 ;  /* 0x0000000607067c11 */ /* 0x000fe4000f8610ff */
[----:B------:R-:W-:Y:S01]  /*0350*/  LEA.HI.X.SX32 R12, R13, R12, 0x1, P4 ;  /* 0x0000000c0d0c7211 */ /* 0x000fe200020f0eff */
[----:B------:R-:W-:Y:S01]  /*0360*/  IMAD.IADD R13, R10, 0x1, R13 ;  /* 0x000000010a0d7824 */ /* 0x000fe200078e020d */
[----:B------:R-:W-:Y:S02]  /*0370*/  LEA R2, P2, R16, UR4, 0x2 ;  /* 0x0000000410027c11 */ /* 0x000fe4000f8410ff */
[----:B------:R-:W-:Y:S02]  /*0380*/  LEA.HI.X R5, R5, UR5, R20, 0x2, P1 ;  /* 0x0000000505057c11 */ /* 0x000fe400088f1414 */
[----:B------:R-:W-:Y:S01]  /*0390*/  LEA.HI.X R7, R7, UR7, R14, 0x2, P3 ;  /* 0x0000000707077c11 */ /* 0x000fe200098f140e */
[----:B--2---:R-:W-:Y:S01]  /*03a0*/  IMAD.WIDE R14, R15, 0x4, R18 ;  /* 0x000000040f0e7825 */ /* 0x004fe200078e0212 */
[----:B------:R-:W-:-:S02]  /*03b0*/  ISETP.GT.AND P1, PT, R10, 0x3f, PT ;  /* 0x0000003f0a00780c */ /* 0x000fc40003f24270 */
[----:B------:R-:W-:Y:S01]  /*03c0*/  LEA.HI.X R3, R16, UR5, R3, 0x2, P2 ;  /* 0x0000000510037c11 */ /* 0x000fe200090f1403 */
[----:B------:R-:W-:Y:S01]  /*03d0*/  VIADD R10, R10, 0xffffffc0 ;  /* 0xffffffc00a0a7836 */ /* 0x000fe20000000000 */
[----:B------:R-:W-:Y:S01]  /*03e0*/  CS2R R16, SRZ ;  /* 0x0000000000107805 */ /* 0x000fe2000001ff00 */
[----:B------:R-:W-:Y:S01]  /*03f0*/  IMAD.WIDE R18, R13, 0x4, R18 ;  /* 0x000000040d127825 */ /* 0x000fe200078e0212 */
[----:B------:R-:W-:-:S03]  /*0400*/  ULDC.64 UR4, c[0x0][0x208] ;  /* 0x0000820000047ab9 */ /* 0x000fc60000000a00 */
[----:B------:R-:W-:Y:S01]  /*0410*/  IMAD.MOV.U32 R13, RZ, RZ, RZ ;  /* 0x000000ffff0d7224 */ /* 0x000fe200078e00ff */
[----:B------:R-:W-:Y:S02]  /*0420*/  IADD3 R25, P2, R10, R21, RZ ;  /* 0x000000150a197210 */ /* 0x000fe40007f5e0ff */
[----:B------:R-:W-:Y:S02]  /*0430*/  IADD3 R24, P3, R10, R23, RZ ;  /* 0x000000170a187210 */ /* 0x000fe40007f7e0ff */
[----:B------:R-:W-:Y:S02]  /*0440*/  CS2R R20, SRZ ;  /* 0x0000000000147805 */ /* 0x000fe4000001ff00 */
[----:B------:R-:W-:Y:S01]  /*0450*/  SHF.R.S32.HI R10, RZ, 0x1f, R10 ;  /* 0x0000001fff0a7819 */ /* 0x000fe2000001140a */
[----:B------:R1:W2:Y:S04]  /*0460*/  @!P0 LDG.E.EL R13, desc[UR4][R14.64] ;  /* 0x000000040e0d8981 */ /* 0x0002a8000c2e1900 */
[----:B------:R-:W3:Y:S01]  /*0470*/  @!P0 LDG.E.EL R17, desc[UR4][R4.64+0x100] ;  /* 0x0001000404118981 */ /* 0x000ee2000c2e1900 */
[----:B------:R-:W-:Y:S01]  /*0480*/  IMAD.X R26, R10, 0x1, R8, P2 ;  /* 0x000000010a1a7824 */ /* 0x000fe200010e0608 */
[----:B------:R-:W-:-:S02]  /*0490*/  LEA R8, P2, R25, UR6, 0x2 ;  /* 0x0000000619087c11 */ /* 0x000fc4000f8410ff */
[----:B------:R4:W5:Y:S01]  /*04a0*/  @!P0 LDG.E.EL R16, desc[UR4][R18.64] ;  /* 0x0000000412108981 */ /* 0x000962000c2e1900 */
[----:B------:R-:W-:Y:S01]  /*04b0*/  CS2R R22, SRZ ;  /* 0x0000000000167805 */ /* 0x000fe2000001ff00 */
[----:B-1----:R-:W-:Y:S02]  /*04c0*/  IMAD.X R15, R10, 0x1, R9, P3 ;  /* 0x000000010a0f7824 */ /* 0x002fe400018e0609 */
[----:B------:R-:W5:Y:S01]  /*04d0*/  @!P0 LDG.E.EL R20, desc[UR4][R2.64+0x100] ;  /* 0x0001000402148981 */ /* 0x000f62000c2e1900 */
[----:B------:R-:W-:Y:S02]  /*04e0*/  LEA.HI.X R9, R25, UR7, R26, 0x2, P2 ;  /* 0x0000000719097c11 */ /* 0x000fe400090f141a */
[C---:B------:R-:W-:Y:S01]  /*04f0*/  LEA R10, P2, R11.reuse, UR6, 0x2 ;  /* 0x000000060b0a7c11 */ /* 0x040fe2000f8410ff */
[----:B------:R-:W5:Y:S01]  /*0500*/  @!P0 LDG.E.EL R21, desc[UR4][R4.64+0x900] ;  /* 0x0009000404158981 */ /* 0x000f62000c2e1900 */
[----:B----4-:R-:W-:Y:S02]  /*0510*/  CS2R R18, SRZ ;  /* 0x0000000000127805 */ /* 0x010fe4000001ff00 */
[----:B------:R-:W-:Y:S01]  /*0520*/  LEA.HI.X R11, R11, UR7, R12, 0x2, P2 ;  /* 0x000000070b0b7c11 */ /* 0x000fe200090f140c */
[----:B------:R1:W4:Y:S01]  /*0530*/  @P1 LDG.E.EL R22, desc[UR4][R6.64+-0x100] ;  /* 0xffff000406161981 */ /* 0x000322000c2e1900 */
[----:B------:R-:W-:-:S03]  /*0540*/  LEA R14, P2, R24, UR6, 0x2 ;  /* 0x00000006180e7c11 */ /* 0x000fc6000f8410ff */
[----:B------:R-:W4:Y:S01]  /*0550*/  @P1 LDG.E.EL R18, desc[UR4][R8.64+0x100] ;  /* 0x0001000408121981 */ /* 0x000f22000c2e1900 */
[----:B------:R-:W-:Y:S01]  /*0560*/  LEA.HI.X R15, R24, UR7, R15, 0x2, P2 ;  /* 0x00000007180f7c11 */ /* 0x000fe200090f140f */
[----:B------:R-:W-:Y:S01]  /*0570*/  IMAD.MOV.U32 R12, RZ, RZ, RZ ;  /* 0x000000ffff0c7224 */ /* 0x000fe200078e00ff */
[----:B------:R-:W-:Y:S01]  /*0580*/  CS2R R24, SRZ ;  /* 0x0000000000187805 */ /* 0x000fe2000001ff00 */
[----:B------:R-:W4:Y:S01]  /*0590*/  @!P0 LDG.E.EL R19, desc[UR4][R2.64+0x900] ;  /* 0x0009000402138981 */ /* 0x000f22000c2e1900 */
[----:B------:R-:W-:-:S03]  /*05a0*/  CS2R R26, SRZ ;  /* 0x00000000001a7805 */ /* 0x000fc6000001ff00 */
[----:B------:R-:W4:Y:S04]  /*05b0*/  @P1 LDG.E.EL R23, desc[UR4][R8.64+0x900] ;  /* 0x0009000408171981 */ /* 0x000f28000c2e1900 */
[----:B------:R3:W4:Y:S04]  /*05c0*/  @P1 LDG.E.EL R12, desc[UR4][R10.64+-0x100] ;  /* 0xffff00040a0c1981 */ /* 0x000728000c2e1900 */
[----:B------:R-:W4:Y:S04]  /*05d0*/  @P1 LDG.E.EL R24, desc[UR4][R14.64+0x100] ;  /* 0x000100040e181981 */ /* 0x000f28000c2e1900 */
[----:B------:R-:W4:Y:S01]  /*05e0*/  @P1 LDG.E.EL R27, desc[UR4][R14.64+0x900] ;  /* 0x000900040e1b1981 */ /* 0x000f22000c2e1900 */
[----:B-1----:R-:W-:-:S03]  /*05f0*/  CS2R R6, SRZ ;  /* 0x0000000000067805 */ /* 0x002fc6000001ff00 */
[----:B------:R-:W4:Y:S04]  /*0600*/  @!P0 LDG.E.EL R26, desc[UR4][R4.64+0xa00] ;  /* 0x000a0004041a8981 */ /* 0x000f28000c2e1900 */
[----:B------:R4:W4:Y:S04]  /*0610*/  @!P0 LDG.E.EL R25, desc[UR4][R2.64+0xa00] ;  /* 0x000a000402198981 */ /* 0x000928000c2e1900 */
[----:B------:R-:W4:Y:S04]  /*0620*/  @P1 LDG.E.EL R7, desc[UR4][R8.64+0xa00] ;  /* 0x000a000408071981 */ /* 0x000f28000c2e1900 */
[----:B------:R-:W4:Y:S01]  /*0630*/  @P1 LDG.E.EL R6, desc[UR4][R14.64+0xa00] ;  /* 0x000a00040e061981 */ /* 0x000f22000c2e1900 */
[----:B--2---:R-:W-:-:S02]  /*0640*/  SEL R13, R13, RZ, !P0 ;  /* 0x000000ff0d0d7207 */ /* 0x004fc40004000000 */
[----:B---3--:R-:W-:-:S04]  /*0650*/  SEL R10, R17, RZ, !P0 ;  /* 0x000000ff110a7207 */ /* 0x008fc80004000000 */
[----:B------:R-:W-:Y:S02]  /*0660*/  FSETP.GT.AND P2, PT, R10, R13, PT ;  /* 0x0000000d0a00720b */ /* 0x000fe40003f44000 */
[----:B-----5:R-:W-:Y:S02]  /*0670*/  SEL R11, R16, RZ, !P0 ;  /* 0x000000ff100b7207 */ /* 0x020fe40004000000 */
[----:B------:R-:W-:Y:S02]  /*0680*/  SEL R20, R20, RZ, !P0 ;  /* 0x000000ff14147207 */ /* 0x000fe40004000000 */
[----:B------:R-:W-:Y:S02]  /*0690*/  SEL R21, R21, RZ, !P0 ;  /* 0x000000ff15157207 */ /* 0x000fe40004000000 */
[----:B------:R-:W-:Y:S02]  /*06a0*/  FSETP.GT.AND P4, PT, R20, R11, PT ;  /* 0x0000000b1400720b */ /* 0x000fe40003f84000 */
[----:B------:R-:W-:-:S02]  /*06b0*/  FSETP.NAN.AND P5, PT, R10, R10, PT ;  /* 0x0000000a0a00720b */ /* 0x000fc40003fa8000 */
[----:B------:R-:W-:Y:S02]  /*06c0*/  FSETP.NAN.AND P3, PT, R21, R21, PT ;  /* 0x000000151500720b */ /* 0x000fe40003f68000 */
[----:B----4-:R-:W-:Y:S02]  /*06d0*/  SEL R3, R22, RZ, P1 ;  /* 0x000000ff16037207 */ /* 0x010fe40000800000 */
[----:B------:R-:W-:Y:S02]  /*06e0*/  SEL R18, R18, RZ, P1 ;  /* 0x000000ff12127207 */ /* 0x000fe40000800000 */
[----:B------:R-:W-:Y:S02]  /*06f0*/  @!P2 FSEL R10, R10, R13, P5 ;  /* 0x0000000d0a0aa208 */ /* 0x000fe40002800000 */
[----:B------:R-:W-:Y:S02]  /*0700*/  FSETP.NAN.AND P5, PT, R20, R20, PT ;  /* 0x000000141400720b */ /* 0x000fe40003fa8000 */
[----:B------:R-:W-:-:S02]  /*0710*/  FSETP.GT.AND P2, PT, R18, R3, PT ;  /* 0x000000031200720b */ /* 0x000fc40003f44000 */
[----:B------:R-:W-:Y:S02]  /*0720*/  SEL R19, R19, RZ, !P0 ;  /* 0x000000ff13137207 */ /* 0x000fe40004000000 */
[----:B------:R-:W-:Y:S02]  /*0730*/  FSETP.GEU.AND P6, PT, R10, R21, PT ;  /* 0x000000150a00720b */ /* 0x000fe40003fce000 */
[----:B------:R-:W-:Y:S02]  /*0740*/  @!P4 FSEL R20, R20, R11, P5 ;  /* 0x0000000b1414c208 */ /* 0x000fe40002800000 */
[----:B------:R-:W-:Y:S02]  /*0750*/  FSETP.NAN.AND P5, PT, R19, R19, PT ;  /* 0x000000131300720b */ /* 0x000fe40003fa8000 */
[----:B------:R-:W-:Y:S02]  /*0760*/  SEL R23, R23, RZ, P1 ;  /* 0x000000ff17177207 */ /* 0x000fe40000800000 */
[----:B------:R-:W-:-:S02]  /*0770*/  SEL R5, R12, RZ, P1 ;  /* 0x000000ff0c057207 */ /* 0x000fc40000800000 */
[----:B------:R-:W-:Y:S02]  /*0780*/  SEL R24, R24, RZ, P1 ;  /* 0x000000ff18187207 */ /* 0x000fe40000800000 */
[----:B------:R-:W-:Y:S02]  /*0790*/  @!P3 FSEL R21, R21, R10, !P6 ;  /* 0x0000000a1515b208 */ /* 0x000fe40007000000 */
[----:B------:R-:W-:Y:S02]  /*07a0*/  FSETP.NAN.AND P6, PT, R18, R18, PT ;  /* 0x000000121200720b */ /* 0x000fe40003fc8000 */
[----:B------:R-:W-:Y:S02]  /*07b0*/  FSETP.NAN.AND P3, PT, R23, R23, PT ;  /* 0x000000171700720b */ /* 0x000fe40003f68000 */
[----:B------:R-:W-:Y:S02]  /*07c0*/  FSETP.GT.AND P4, PT, R24, R5, PT ;  /* 0x000000051800720b */ /* 0x000fe40003f84000 */
[----:B------:R-:W-:-:S02]  /*07d0*/  @!P2 FSEL R18, R18, R3, P6 ;  /* 0x000000031212a208 */ /* 0x000fc40003000000 */
[----:B------:R-:W-:Y:S01]  /*07e0*/  FSETP.GEU.AND P2, PT, R20, R19, PT ;  /* 0x000000131400720b */ /* 0x000fe20003f4e000 */
[----:B------:R-:W1:Y:S01]  /*07f0*/  LDC.64 R2, c[0x0][0x220] ;  /* 0x00008800ff027b82 */ /* 0x000e620000000a00 */
[----:B------:R-:W-:Y:S02]  /*0800*/  SEL R27, R27, RZ, P1 ;  /* 0x000000ff1b1b7207 */ /* 0x000fe40000800000 */
[----:B------:R-:W-:Y:S02]  /*0810*/  @!P5 FSEL R19, R19, R20, !P2 ;  /* 0x000000141313d208 */ /* 0x000fe40005000000 */
[----:B------:R-:W-:Y:S02]  /*0820*/  FSETP.GEU.AND P6, PT, R18, R23, PT ;  /* 0x000000171200720b */ /* 0x000fe40003fce000 */
[----:B------:R-:W-:Y:S02]  /*0830*/  FSETP.NAN.AND P2, PT, R27, R27, PT ;  /* 0x0000001b1b00720b */ /* 0x000fe40003f48000 */
[----:B------:R-:W-:-:S02]  /*0840*/  FSETP.NAN.AND P5, PT, R24, R24, PT ;  /* 0x000000181800720b */ /* 0x000fc40003fa8000 */
[----:B------:R-:W-:Y:S02]  /*0850*/  SEL R26, R26, RZ, !P0 ;  /* 0x000000ff1a1a7207 */ /* 0x000fe40004000000 */
[----:B------:R-:W-:Y:S02]  /*0860*/  @!P3 FSEL R23, R23, R18, !P6 ;  /* 0x000000121717b208 */ /* 0x000fe40007000000 */
[----:B------:R-:W-:Y:S02]  /*0870*/  @!P4 FSEL R24, R24, R5, P5 ;  /* 0x000000051818c208 */ /* 0x000fe40002800000 */
[----:B------:R-:W-:Y:S02]  /*0880*/  FSETP.NAN.AND P3, PT, R26, R26, PT ;  /* 0x0000001a1a00720b */ /* 0x000fe40003f68000 */
[----:B------:R-:W-:Y:S02]  /*0890*/  SEL R4, R25, RZ, !P0 ;  /* 0x000000ff19047207 */ /* 0x000fe40004000000 */
[----:B------:R-:W-:-:S02]  /*08a0*/  SEL R8, R7, RZ, P1 ;  /* 0x000000ff07087207 */ /* 0x000fc40000800000 */
[----:B------:R-:W-:Y:S02]  /*08b0*/  SEL R6, R6, RZ, P1 ;  /* 0x000000ff06067207 */ /* 0x000fe40000800000 */
[----:B------:R-:W-:Y:S02]  /*08c0*/  FSETP.GEU.AND P6, PT, R24, R27, PT ;  /* 0x0000001b1800720b */ /* 0x000fe40003fce000 */
[----:B------:R-:W-:Y:S02]  /*08d0*/  FSETP.NAN.AND P1, PT, R4, R4, PT ;  /* 0x000000040400720b */ /* 0x000fe40003f28000 */
[----:B------:R-:W-:Y:S02]  /*08e0*/  FSETP.NAN.AND P5, PT, R8, R8, PT ;  /* 0x000000080800720b */ /* 0x000fe40003fa8000 */
[----:B------:R-:W-:Y:S02]  /*08f0*/  FSETP.NAN.AND P4, PT, R6, R6, PT ;  /* 0x000000060600720b */ /* 0x000fe40003f88000 */
[----:B------:R-:W-:-:S02]  /*0900*/  @!P2 FSEL R27, R27, R24, !P6 ;  /* 0x000000181b1ba208 */ /* 0x000fc40007000000 */
[----:B------:R-:W-:Y:S02]  /*0910*/  FSETP.GEU.AND P2, PT, R21, R26, PT ;  /* 0x0000001a1500720b */ /* 0x000fe40003f4e000 */
[----:B------:R-:W-:Y:S02]  /*0920*/  FSETP.GEU.AND P6, PT, R27, R6, PT ;  /* 0x000000061b00720b */ /* 0x000fe40003fce000 */
[----:B------:R-:W-:Y:S02]  /*0930*/  @!P3 FSEL R26, R26, R21, !P2 ;  /* 0x000000151a1ab208 */ /* 0x000fe40005000000 */
[----:B------:R-:W-:Y:S02]  /*0940*/  FSETP.GEU.AND P2, PT, R19, R4, PT ;  /* 0x000000041300720b */ /* 0x000fe40003f4e000 */
[----:B------:R-:W-:Y:S02]  /*0950*/  FSETP.GEU.AND P3, PT, R23, R8, PT ;  /* 0x000000081700720b */ /* 0x000fe40003f6e000 */
[----:B------:R-:W-:-:S02]  /*0960*/  @!P1 FSEL R4, R4, R19, !P2 ;  /* 0x0000001304049208 */ /* 0x000fc40005000000 */
[----:B------:R-:W-:Y:S02]  /*0970*/  @!P5 FSEL R8, R8, R23, !P3 ;  /* 0x000000170808d208 */ /* 0x000fe40005800000 */
[----:B------:R-:W-:Y:S01]  /*0980*/  @!P4 FSEL R6, R6, R27, !P6 ;  /* 0x0000001b0606c208 */ /* 0x000fe20007000000 */
[----:B-1----:R-:W-:Y:S01]  /*0990*/  IMAD.WIDE R2, R0, 0x4, R2 ;  /* 0x0000000400027825 */ /* 0x002fe200078e0202 */
[----:B------:R-:W-:Y:S02]  /*09a0*/  FSEL R8, R26, R8, !P0 ;  /* 0x000000081a087208 */ /* 0x000fe40004000000 */
[----:B------:R-:W-:-:S05]  /*09b0*/  FSEL R9, R4, R6, !P0 ;  /* 0x0000000604097208 */ /* 0x000fca0004000000 */
[----:B------:R-:W-:Y:S01]  /*09c0*/  STG.E.64 desc[UR4][R2.64], R8 ;  /* 0x0000000802007986 */ /* 0x000fe2000c101b04 */
[----:B------:R-:W-:Y:S05]  /*09d0*/  EXIT ;  /* 0x000000000000794d */ /* 0x000fea0003800000 */
.L_x_0:
[----:B------:R-:W-:-:S00]  /*09e0*/  BRA `(.L_x_0) ;  /* 0xfffffffc00fc7947 */ /* 0x000fc0000383ffff */
[----:B------:R-:W-:-:S00]  /*09f0*/  NOP ;  /* 0x0000000000007918 */ /* 0x000fc00000000000 */
        /* <DEDUP_REMOVED lines=8> */
.L_x_1:


//--------------------- .nv.constant0.triton_poi_fused_cat_27 --------------------------
	.section	.nv.constant0.triton_poi_fused_cat_27,"a",@progbits
	.sectionflags	@""
	.align	4
.nv.constant0.triton_poi_fused_cat_27:
	.zero		556
